//
// Generated by NVIDIA NVVM Compiler
//
// Compiler Build ID: CL-36424714
// Cuda compilation tools, release 13.0, V13.0.88
// Based on NVVM 20.0.0
//

.version 9.0
.target sm_100
.address_size 64

	// .globl	_Z15transpose_naivePKfPfi

.visible .entry _Z15transpose_naivePKfPfi(
	.param .u64 .ptr .align 1 _Z15transpose_naivePKfPfi_param_0,
	.param .u64 .ptr .align 1 _Z15transpose_naivePKfPfi_param_1,
	.param .u32 _Z15transpose_naivePKfPfi_param_2
)
{
	.reg .pred 	%p<2>;
	.reg .b32 	%r<15>;
	.reg .b32 	%f<2>;
	.reg .b64 	%rd<9>;

	ld.param.u64 	%rd1, [_Z15transpose_naivePKfPfi_param_0];
	ld.param.u64 	%rd2, [_Z15transpose_naivePKfPfi_param_1];
	ld.param.u32 	%r4, [_Z15transpose_naivePKfPfi_param_2];
	mov.u32 	%r5, %ctaid.x;
	mov.u32 	%r6, %ntid.x;
	mov.u32 	%r7, %tid.x;
	mad.lo.s32 	%r1, %r5, %r6, %r7;
	mov.u32 	%r8, %ctaid.y;
	mov.u32 	%r9, %ntid.y;
	mov.u32 	%r10, %tid.y;
	mad.lo.s32 	%r11, %r8, %r9, %r10;
	max.s32 	%r12, %r1, %r11;
	setp.ge.s32 	%p1, %r12, %r4;
	@%p1 bra 	$L__BB0_2;
	cvta.to.global.u64 	%rd3, %rd1;
	cvta.to.global.u64 	%rd4, %rd2;
	mad.lo.s32 	%r13, %r4, %r1, %r11;
	mul.wide.s32 	%rd5, %r13, 4;
	add.s64 	%rd6, %rd3, %rd5;
	ld.global.f32 	%f1, [%rd6];
	mad.lo.s32 	%r14, %r4, %r11, %r1;
	mul.wide.s32 	%rd7, %r14, 4;
	add.s64 	%rd8, %rd4, %rd7;
	st.global.f32 	[%rd8], %f1;
$L__BB0_2:
	ret;

}


// ===== COMPILED SASS (sm_100) =====

	.target	sm_100

	.elftype	@"ET_EXEC"


//--------------------- .note.nv.tkinfo           --------------------------
	.section	.note.nv.tkinfo,"",@"SHT_NOTE"
	.sectionflags	@"SHF_NOTE_NV_TKINFO"
	.tkinfo
        /*0018*/ 	.word	0x00000002
        /*0030*/ 	.string	""
        /*0030*/ 	.string	"ptxas"
        /*0030*/ 	.string	"Cuda compilation tools, release 13.0, V13.0.88"
        /*0030*/ 	.string	"Build cuda_13.0.r13.0/compiler.36424714_0"
        /*0030*/ 	.string	"-arch sm_100 -m 64 "



//--------------------- .note.nv.cuinfo           --------------------------
	.section	.note.nv.cuinfo,"",@"SHT_NOTE"
	.sectionflags	@"SHF_NOTE_NV_CUINFO"
        /*0018*/ 	.short	0x0002
        /*001a*/ 	.short	0x0064
        /*001c*/ 	.short	0x0082
	.zero		2


//--------------------- .nv.info                  --------------------------
	.section	.nv.info,"",@"SHT_CUDA_INFO"
	.align	4


	//----- nvinfo : EIATTR_REGCOUNT
	.align		4
        /*0000*/ 	.byte	0x04, 0x2f
        /*0002*/ 	.short	(.L_1 - .L_0)
	.align		4
.L_0:
        /*0004*/ 	.word	index@(_Z15transpose_naivePKfPfi)
        /*0008*/ 	.word	0x0000000a


	//----- nvinfo : EIATTR_FRAME_SIZE
	.align		4
.L_1:
        /*000c*/ 	.byte	0x04, 0x11
        /*000e*/ 	.short	(.L_3 - .L_2)
	.align		4
.L_2:
        /*0010*/ 	.word	index@(_Z15transpose_naivePKfPfi)
        /*0014*/ 	.word	0x00000000


	//----- nvinfo : EIATTR_MIN_STACK_SIZE
	.align		4
.L_3:
        /*0018*/ 	.byte	0x04, 0x12
        /*001a*/ 	.short	(.L_5 - .L_4)
	.align		4
.L_4:
        /*001c*/ 	.word	index@(_Z15transpose_naivePKfPfi)
        /*0020*/ 	.word	0x00000000
.L_5:


//--------------------- .nv.compat                --------------------------
	.section	.nv.compat,"",@"SHT_CUDA_COMPAT_INFO"
	.align	4
        /*0000*/ 	.byte	0x02, 0x09, 0x00, 0x00, 0x02, 0x02, 0x01, 0x00, 0x02, 0x05, 0x05, 0x00, 0x03, 0x07, 0x01, 0x01
        /*0010*/ 	.byte	0x02, 0x03, 0x00, 0x00, 0x02, 0x06, 0x01, 0x00, 0x04, 0x0b, 0x08, 0x00, 0x09, 0x00, 0x00, 0x00
        /*0020*/ 	.byte	0x00, 0x00, 0x00, 0x00


//--------------------- .nv.info._Z15transpose_naivePKfPfi --------------------------
	.section	.nv.info._Z15transpose_naivePKfPfi,"",@"SHT_CUDA_INFO"
	.sectionflags	@""
	.align	4


	//----- nvinfo : EIATTR_CUDA_API_VERSION
	.align		4
        /*0000*/ 	.byte	0x04, 0x37
        /*0002*/ 	.short	(.L_7 - .L_6)
.L_6:
        /*0004*/ 	.word	0x00000082


	//----- nvinfo : EIATTR_KPARAM_INFO
	.align		4
.L_7:
        /*0008*/ 	.byte	0x04, 0x17
        /*000a*/ 	.short	(.L_9 - .L_8)
.L_8:
        /*000c*/ 	.word	0x00000000
        /*0010*/ 	.short	0x0002
        /*0012*/ 	.short	0x0010
        /*0014*/ 	.byte	0x00, 0xf0, 0x11, 0x00


	//----- nvinfo : EIATTR_KPARAM_INFO
	.align		4
.L_9:
        /*0018*/ 	.byte	0x04, 0x17
        /*001a*/ 	.short	(.L_11 - .L_10)
.L_10:
        /*001c*/ 	.word	0x00000000
        /*0020*/ 	.short	0x0001
        /*0022*/ 	.short	0x0008
        /*0024*/ 	.byte	0x00, 0xf5, 0x21, 0x00


	//----- nvinfo : EIATTR_KPARAM_INFO
	.align		4
.L_11:
        /*0028*/ 	.byte	0x04, 0x17
        /*002a*/ 	.short	(.L_13 - .L_12)
.L_12:
        /*002c*/ 	.word	0x00000000
        /*0030*/ 	.short	0x0000
        /*0032*/ 	.short	0x0000
        /*0034*/ 	.byte	0x00, 0xf5, 0x21, 0x00


	//----- nvinfo : EIATTR_SPARSE_MMA_MASK
	.align		4
.L_13:
        /*0038*/ 	.byte	0x03, 0x50
        /*003a*/ 	.short	0x0000


	//----- nvinfo : EIATTR_MAXREG_COUNT
	.align		4
        /*003c*/ 	.byte	0x03, 0x1b
        /*003e*/ 	.short	0x00ff


	//----- nvinfo : EIATTR_MERCURY_ISA_VERSION
	.align		4
        /*0040*/ 	.byte	0x03, 0x5f
        /*0042*/ 	.short	0x0101


	//----- nvinfo : EIATTR_VRC_CTA_INIT_COUNT
	.align		4
        /*0044*/ 	.byte	0x02, 0x4a
	.zero		1
	.zero		1


	//----- nvinfo : EIATTR_EXIT_INSTR_OFFSETS
	.align		4
        /*0048*/ 	.byte	0x04, 0x1c
        /*004a*/ 	.short	(.L_15 - .L_14)


	//   ....[0]....
.L_14:
        /*004c*/ 	.word	0x000000c0


	//   ....[1]....
        /*0050*/ 	.word	0x00000160


	//----- nvinfo : EIATTR_CBANK_PARAM_SIZE
	.align		4
.L_15:
        /*0054*/ 	.byte	0x03, 0x19
        /*0056*/ 	.short	0x0014


	//----- nvinfo : EIATTR_PARAM_CBANK
	.align		4
        /*0058*/ 	.byte	0x04, 0x0a
        /*005a*/ 	.short	(.L_17 - .L_16)
	.align		4
.L_16:
        /*005c*/ 	.word	index@(.nv.constant0._Z15transpose_naivePKfPfi)
        /*0060*/ 	.short	0x0380
        /*0062*/ 	.short	0x0014


	//----- nvinfo : EIATTR_SW_WAR
	.align		4
.L_17:
        /*0064*/ 	.byte	0x04, 0x36
        /*0066*/ 	.short	(.L_19 - .L_18)
.L_18:
        /*0068*/ 	.word	0x00000008
.L_19:


//--------------------- .nv.callgraph             --------------------------
	.section	.nv.callgraph,"",@"SHT_CUDA_CALLGRAPH"
	.align	4
	.sectionentsize	8
	.align		4
        /*0000*/ 	.word	0x00000000
	.align		4
        /*0004*/ 	.word	0xffffffff
	.align		4
        /*0008*/ 	.word	0x00000000
	.align		4
        /*000c*/ 	.word	0xfffffffe
	.align		4
        /*0010*/ 	.word	0x00000000
	.align		4
        /*0014*/ 	.word	0xfffffffd
	.align		4
        /*0018*/ 	.word	0x00000000
	.align		4
        /*001c*/ 	.word	0xfffffffc


//--------------------- .text._Z15transpose_naivePKfPfi --------------------------
	.section	.text._Z15transpose_naivePKfPfi,"ax",@progbits
	.align	128
        .global         _Z15transpose_naivePKfPfi
        .type           _Z15transpose_naivePKfPfi,@function
        .size           _Z15transpose_naivePKfPfi,(.L_x_1 - _Z15transpose_naivePKfPfi)
        .other          _Z15transpose_naivePKfPfi,@"STO_CUDA_ENTRY STV_DEFAULT"
_Z15transpose_naivePKfPfi:
.text._Z15transpose_naivePKfPfi:
[----:B------:R-:W-:Y:S01]  /*0000*/  LDC R1, c[0x0][0x37c] ;  /* 0x0000df00ff017b82 */ /* 0x000fe20000000800 */
[----:B------:R-:W0:Y:S07]  /*0010*/  S2R R3, SR_TID.X ;  /* 0x0000000000037919 */ /* 0x000e2e0000002100 */
[----:B------:R-:W0:Y:S01]  /*0020*/  LDC R0, c[0x0][0x360] ;  /* 0x0000d800ff007b82 */ /* 0x000e220000000800 */
[----:B------:R-:W1:Y:S01]  /*0030*/  LDCU UR6, c[0x0][0x390] ;  /* 0x00007200ff0677ac */ /* 0x000e620008000800 */
[----:B------:R-:W2:Y:S06]  /*0040*/  S2R R2, SR_TID.Y ;  /* 0x0000000000027919 */ /* 0x000eac0000002200 */
[----:B------:R-:W0:Y:S08]  /*0050*/  S2UR UR4, SR_CTAID.X ;  /* 0x00000000000479c3 */ /* 0x000e300000002500 */
[----:B------:R-:W2:Y:S08]  /*0060*/  S2UR UR5, SR_CTAID.Y ;  /* 0x00000000000579c3 */ /* 0x000eb00000002600 */
[----:B------:R-:W2:Y:S01]  /*0070*/  LDC R7, c[0x0][0x364] ;  /* 0x0000d900ff077b82 */ /* 0x000ea20000000800 */
[----:B0-----:R-:W-:-:S02]  /*0080*/  IMAD R0, R0, UR4, R3 ;  /* 0x0000000400007c24 */ /* 0x001fc4000f8e0203 */
[----:B--2---:R-:W-:-:S05]  /*0090*/  IMAD R7, R7, UR5, R2 ;  /* 0x0000000507077c24 */ /* 0x004fca000f8e0202 */
[----:B------:R-:W-:-:S04]  /*00a0*/  VIMNMX R2, PT, PT, R0, R7, !PT ;  /* 0x0000000700027248 */ /* 0x000fc80007fe0100 */
[----:B-1----:R-:W-:-:S13]  /*00b0*/  ISETP.GE.AND P0, PT, R2, UR6, PT ;  /* 0x0000000602007c0c */ /* 0x002fda000bf06270 */
[----:B------:R-:W-:Y:S05]  /*00c0*/  @P0 EXIT ;  /* 0x000000000000094d */ /* 0x000fea0003800000 */
[----:B------:R-:W0:Y:S01]  /*00d0*/  LDC.64 R2, c[0x0][0x380] ;  /* 0x0000e000ff027b82 */ /* 0x000e220000000a00 */
[----:B------:R-:W1:Y:S01]  /*00e0*/  LDCU.64 UR4, c[0x0][0x358] ;  /* 0x00006b00ff0477ac */ /* 0x000e620008000a00 */
[----:B------:R-:W-:-:S04]  /*00f0*/  IMAD R5, R0, UR6, R7 ;  /* 0x0000000600057c24 */ /* 0x000fc8000f8e0207 */
[----:B0-----:R-:W-:Y:S02]  /*0100*/  IMAD.WIDE R2, R5, 0x4, R2 ;  /* 0x0000000405027825 */ /* 0x001fe400078e0202 */
[----:B------:R-:W0:Y:S04]  /*0110*/  LDC.64 R4, c[0x0][0x388] ;  /* 0x0000e200ff047b82 */ /* 0x000e280000000a00 */
[----:B-1----:R-:W2:Y:S01]  /*0120*/  LDG.E R3, desc[UR4][R2.64] ;  /* 0x0000000402037981 */ /* 0x002ea2000c1e1900 */
[----:B------:R-:W-:-:S04]  /*0130*/  IMAD R7, R7, UR6, R0 ;  /* 0x0000000607077c24 */ /* 0x000fc8000f8e0200 */
[----:B0-----:R-:W-:-:S05]  /*0140*/  IMAD.WIDE R4, R7, 0x4, R4 ;  /* 0x0000000407047825 */ /* 0x001fca00078e0204 */
[----:B--2---:R-:W-:Y:S01]  /*0150*/  STG.E desc[UR4][R4.64], R3 ;  /* 0x0000000304007986 */ /* 0x004fe2000c101904 */
[----:B------:R-:W-:Y:S05]  /*0160*/  EXIT ;  /* 0x000000000000794d */ /* 0x000fea0003800000 */
.L_x_0:
[----:B------:R-:W-:-:S00]  /*0170*/  BRA `(.L_x_0) ;  /* 0xfffffffc00fc7947 */ /* 0x000fc0000383ffff */
[----:B------:R-:W-:-:S00]  /*0180*/  NOP ;  /* 0x0000000000007918 */ /* 0x000fc00000000000 */
[----:B------:R-:W-:-:S00]  /*0190*/  NOP ;  /* 0x0000000000007918 */ /* 0x000fc00000000000 */
[----:B------:R-:W-:-:S00]  /*01a0*/  NOP ;  /* 0x0000000000007918 */ /* 0x000fc00000000000 */
[----:B------:R-:W-:-:S00]  /*01b0*/  NOP ;  /* 0x0000000000007918 */ /* 0x000fc00000000000 */
[----:B------:R-:W-:-:S00]  /*01c0*/  NOP ;  /* 0x0000000000007918 */ /* 0x000fc00000000000 */
[----:B------:R-:W-:-:S00]  /*01d0*/  NOP ;  /* 0x0000000000007918 */ /* 0x000fc00000000000 */
[----:B------:R-:W-:-:S00]  /*01e0*/  NOP ;  /* 0x0000000000007918 */ /* 0x000fc00000000000 */
[----:B------:R-:W-:-:S00]  /*01f0*/  NOP ;  /* 0x0000000000007918 */ /* 0x000fc00000000000 */
.L_x_1:


//--------------------- .nv.shared.reserved.0     --------------------------
	.section	.nv.shared.reserved.0,"aw",@nobits
	.weak		__nv_reservedSMEM_offset_0_alias
	.size		__nv_reservedSMEM_offset_0_alias, 0, 64
	.other		__nv_reservedSMEM_offset_0_alias,@"STO_CUDA_RESERVED_SHARED STV_DEFAULT"
__nv_reservedSMEM_offset_0_alias:
	.zero		0
	.zero		64


//--------------------- .nv.constant0._Z15transpose_naivePKfPfi --------------------------
	.section	.nv.constant0._Z15transpose_naivePKfPfi,"a",@progbits
	.sectionflags	@""
	.align	4
.nv.constant0._Z15transpose_naivePKfPfi:
	.zero		916


//--------------------- SYMBOLS --------------------------

	.type		.nv.reservedSmem.offset0,@object
	.size		.nv.reservedSmem.offset0,0x4
